//
// Generated by NVIDIA NVVM Compiler
//
// Compiler Build ID: CL-36424714
// Cuda compilation tools, release 13.0, V13.0.88
// Based on NVVM 20.0.0
//

.version 9.0
.target sm_100
.address_size 64

	// .globl	_Z7diff_eqPdS_i
.extern .shared .align 16 .b8 sharedData[];

.visible .entry _Z7diff_eqPdS_i(
	.param .u64 .ptr .align 1 _Z7diff_eqPdS_i_param_0,
	.param .u64 .ptr .align 1 _Z7diff_eqPdS_i_param_1,
	.param .u32 _Z7diff_eqPdS_i_param_2
)
{
	.reg .pred 	%p<2>;
	.reg .b32 	%r<26>;
	.reg .b64 	%rd<11>;
	.reg .b64 	%fd<16>;

	ld.param.u64 	%rd1, [_Z7diff_eqPdS_i_param_0];
	ld.param.u64 	%rd2, [_Z7diff_eqPdS_i_param_1];
	ld.param.u32 	%r3, [_Z7diff_eqPdS_i_param_2];
	mov.u32 	%r4, %tid.x;
	mov.u32 	%r5, %ctaid.x;
	mov.u32 	%r6, %ntid.x;
	mad.lo.s32 	%r1, %r5, %r6, %r4;
	mov.u32 	%r7, %tid.y;
	mov.u32 	%r8, %ctaid.y;
	mov.u32 	%r9, %ntid.y;
	mad.lo.s32 	%r10, %r8, %r9, %r7;
	add.s32 	%r11, %r1, -1;
	add.s32 	%r12, %r10, -1;
	max.u32 	%r13, %r11, %r12;
	setp.gt.u32 	%p1, %r13, 1997;
	@%p1 bra 	$L__BB0_2;
	cvta.to.global.u64 	%rd3, %rd1;
	cvta.to.global.u64 	%rd4, %rd2;
	add.s32 	%r14, %r3, 1;
	shr.u32 	%r15, %r14, 31;
	add.s32 	%r16, %r14, %r15;
	and.b32  	%r17, %r16, 16777214;
	sub.s32 	%r18, %r14, %r17;
	shr.u32 	%r19, %r3, 31;
	add.s32 	%r20, %r3, %r19;
	and.b32  	%r21, %r20, 16777214;
	sub.s32 	%r22, %r3, %r21;
	mad.lo.s32 	%r23, %r10, 2000, %r1;
	mad.lo.s32 	%r24, %r22, 4000000, %r23;
	mul.wide.s32 	%rd5, %r24, 8;
	add.s64 	%rd6, %rd3, %rd5;
	ld.global.f64 	%fd1, [%rd6];
	ld.global.f64 	%fd2, [%rd6+8];
	ld.global.f64 	%fd3, [%rd6+-8];
	add.f64 	%fd4, %fd2, %fd3;
	ld.global.f64 	%fd5, [%rd6+16000];
	add.f64 	%fd6, %fd4, %fd5;
	ld.global.f64 	%fd7, [%rd6+-16000];
	add.f64 	%fd8, %fd6, %fd7;
	fma.rn.f64 	%fd9, %fd1, 0dC010000000000000, %fd8;
	fma.rn.f64 	%fd10, %fd9, 0d3F50624DD2F1A9FC, %fd1;
	mad.lo.s32 	%r25, %r18, 4000000, %r23;
	mul.wide.s32 	%rd7, %r25, 8;
	add.s64 	%rd8, %rd3, %rd7;
	st.global.f64 	[%rd8], %fd10;
	ld.global.f64 	%fd11, [%rd6];
	sub.f64 	%fd12, %fd10, %fd11;
	abs.f64 	%fd13, %fd12;
	mul.wide.u32 	%rd9, %r23, 8;
	add.s64 	%rd10, %rd4, %rd9;
	ld.global.f64 	%fd14, [%rd10];
	add.f64 	%fd15, %fd14, %fd13;
	st.global.f64 	[%rd10], %fd15;
$L__BB0_2:
	ret;

}
	// .globl	_Z9reduceSumPdS_i
.visible .entry _Z9reduceSumPdS_i(
	.param .u64 .ptr .align 1 _Z9reduceSumPdS_i_param_0,
	.param .u64 .ptr .align 1 _Z9reduceSumPdS_i_param_1,
	.param .u32 _Z9reduceSumPdS_i_param_2
)
{
	.reg .pred 	%p<6>;
	.reg .b32 	%r<14>;
	.reg .b64 	%rd<9>;
	.reg .b64 	%fd<9>;

	ld.param.u64 	%rd1, [_Z9reduceSumPdS_i_param_0];
	ld.param.u64 	%rd2, [_Z9reduceSumPdS_i_param_1];
	ld.param.u32 	%r8, [_Z9reduceSumPdS_i_param_2];
	mov.u32 	%r1, %tid.x;
	mov.u32 	%r2, %ctaid.x;
	mov.u32 	%r13, %ntid.x;
	mad.lo.s32 	%r4, %r2, %r13, %r1;
	setp.ge.u32 	%p1, %r4, %r8;
	mov.f64 	%fd8, 0d0000000000000000;
	@%p1 bra 	$L__BB1_2;
	cvta.to.global.u64 	%rd3, %rd1;
	mul.wide.u32 	%rd4, %r4, 8;
	add.s64 	%rd5, %rd3, %rd4;
	ld.global.f64 	%fd8, [%rd5];
$L__BB1_2:
	shl.b32 	%r9, %r1, 3;
	mov.u32 	%r10, sharedData;
	add.s32 	%r5, %r10, %r9;
	st.shared.f64 	[%r5], %fd8;
	bar.sync 	0;
	setp.lt.u32 	%p2, %r13, 2;
	@%p2 bra 	$L__BB1_6;
$L__BB1_3:
	shr.u32 	%r7, %r13, 1;
	setp.ge.u32 	%p3, %r1, %r7;
	@%p3 bra 	$L__BB1_5;
	shl.b32 	%r11, %r7, 3;
	add.s32 	%r12, %r5, %r11;
	ld.shared.f64 	%fd4, [%r12];
	ld.shared.f64 	%fd5, [%r5];
	add.f64 	%fd6, %fd4, %fd5;
	st.shared.f64 	[%r5], %fd6;
$L__BB1_5:
	bar.sync 	0;
	setp.gt.u32 	%p4, %r13, 3;
	mov.u32 	%r13, %r7;
	@%p4 bra 	$L__BB1_3;
$L__BB1_6:
	setp.ne.s32 	%p5, %r1, 0;
	@%p5 bra 	$L__BB1_8;
	ld.shared.f64 	%fd7, [sharedData];
	cvta.to.global.u64 	%rd6, %rd2;
	mul.wide.u32 	%rd7, %r2, 8;
	add.s64 	%rd8, %rd6, %rd7;
	st.global.f64 	[%rd8], %fd7;
$L__BB1_8:
	ret;

}


// ===== COMPILED SASS (sm_100) =====

	.target	sm_100

	.elftype	@"ET_EXEC"


//--------------------- .note.nv.tkinfo           --------------------------
	.section	.note.nv.tkinfo,"",@"SHT_NOTE"
	.sectionflags	@"SHF_NOTE_NV_TKINFO"
	.tkinfo
        /*0018*/ 	.word	0x00000002
        /*0030*/ 	.string	""
        /*0030*/ 	.string	"ptxas"
        /*0030*/ 	.string	"Cuda compilation tools, release 13.0, V13.0.88"
        /*0030*/ 	.string	"Build cuda_13.0.r13.0/compiler.36424714_0"
        /*0030*/ 	.string	"-arch sm_100 -m 64 "



//--------------------- .note.nv.cuinfo           --------------------------
	.section	.note.nv.cuinfo,"",@"SHT_NOTE"
	.sectionflags	@"SHF_NOTE_NV_CUINFO"
        /*0018*/ 	.short	0x0002
        /*001a*/ 	.short	0x0064
        /*001c*/ 	.short	0x0082
	.zero		2


//--------------------- .nv.info                  --------------------------
	.section	.nv.info,"",@"SHT_CUDA_INFO"
	.align	4


	//----- nvinfo : EIATTR_REGCOUNT
	.align		4
        /*0000*/ 	.byte	0x04, 0x2f
        /*0002*/ 	.short	(.L_1 - .L_0)
	.align		4
.L_0:
        /*0004*/ 	.word	index@(_Z7diff_eqPdS_i)
        /*0008*/ 	.word	0x00000014


	//----- nvinfo : EIATTR_FRAME_SIZE
	.align		4
.L_1:
        /*000c*/ 	.byte	0x04, 0x11
        /*000e*/ 	.short	(.L_3 - .L_2)
	.align		4
.L_2:
        /*0010*/ 	.word	index@(_Z7diff_eqPdS_i)
        /*0014*/ 	.word	0x00000000


	//----- nvinfo : EIATTR_REGCOUNT
	.align		4
.L_3:
        /*0018*/ 	.byte	0x04, 0x2f
        /*001a*/ 	.short	(.L_5 - .L_4)
	.align		4
.L_4:
        /*001c*/ 	.word	index@(_Z9reduceSumPdS_i)
        /*0020*/ 	.word	0x0000000d


	//----- nvinfo : EIATTR_FRAME_SIZE
	.align		4
.L_5:
        /*0024*/ 	.byte	0x04, 0x11
        /*0026*/ 	.short	(.L_7 - .L_6)
	.align		4
.L_6:
        /*0028*/ 	.word	index@(_Z9reduceSumPdS_i)
        /*002c*/ 	.word	0x00000000


	//----- nvinfo : EIATTR_MIN_STACK_SIZE
	.align		4
.L_7:
        /*0030*/ 	.byte	0x04, 0x12
        /*0032*/ 	.short	(.L_9 - .L_8)
	.align		4
.L_8:
        /*0034*/ 	.word	index@(_Z9reduceSumPdS_i)
        /*0038*/ 	.word	0x00000000


	//----- nvinfo : EIATTR_MIN_STACK_SIZE
	.align		4
.L_9:
        /*003c*/ 	.byte	0x04, 0x12
        /*003e*/ 	.short	(.L_11 - .L_10)
	.align		4
.L_10:
        /*0040*/ 	.word	index@(_Z7diff_eqPdS_i)
        /*0044*/ 	.word	0x00000000
.L_11:


//--------------------- .nv.compat                --------------------------
	.section	.nv.compat,"",@"SHT_CUDA_COMPAT_INFO"
	.align	4
        /*0000*/ 	.byte	0x02, 0x09, 0x00, 0x00, 0x02, 0x02, 0x01, 0x00, 0x02, 0x05, 0x05, 0x00, 0x03, 0x07, 0x01, 0x01
        /*0010*/ 	.byte	0x02, 0x03, 0x00, 0x00, 0x02, 0x06, 0x01, 0x00, 0x04, 0x0b, 0x08, 0x00, 0x01, 0x00, 0x00, 0x00
        /*0020*/ 	.byte	0x00, 0x00, 0x00, 0x00


//--------------------- .nv.info._Z9reduceSumPdS_i --------------------------
	.section	.nv.info._Z9reduceSumPdS_i,"",@"SHT_CUDA_INFO"
	.sectionflags	@""
	.align	4


	//----- nvinfo : EIATTR_CUDA_API_VERSION
	.align		4
        /*0000*/ 	.byte	0x04, 0x37
        /*0002*/ 	.short	(.L_13 - .L_12)
.L_12:
        /*0004*/ 	.word	0x00000082


	//----- nvinfo : EIATTR_KPARAM_INFO
	.align		4
.L_13:
        /*0008*/ 	.byte	0x04, 0x17
        /*000a*/ 	.short	(.L_15 - .L_14)
.L_14:
        /*000c*/ 	.word	0x00000000
        /*0010*/ 	.short	0x0002
        /*0012*/ 	.short	0x0010
        /*0014*/ 	.byte	0x00, 0xf0, 0x11, 0x00


	//----- nvinfo : EIATTR_KPARAM_INFO
	.align		4
.L_15:
        /*0018*/ 	.byte	0x04, 0x17
        /*001a*/ 	.short	(.L_17 - .L_16)
.L_16:
        /*001c*/ 	.word	0x00000000
        /*0020*/ 	.short	0x0001
        /*0022*/ 	.short	0x0008
        /*0024*/ 	.byte	0x00, 0xf5, 0x21, 0x00


	//----- nvinfo : EIATTR_KPARAM_INFO
	.align		4
.L_17:
        /*0028*/ 	.byte	0x04, 0x17
        /*002a*/ 	.short	(.L_19 - .L_18)
.L_18:
        /*002c*/ 	.word	0x00000000
        /*0030*/ 	.short	0x0000
        /*0032*/ 	.short	0x0000
        /*0034*/ 	.byte	0x00, 0xf5, 0x21, 0x00


	//----- nvinfo : EIATTR_SPARSE_MMA_MASK
	.align		4
.L_19:
        /*0038*/ 	.byte	0x03, 0x50
        /*003a*/ 	.short	0x0000


	//----- nvinfo : EIATTR_MAXREG_COUNT
	.align		4
        /*003c*/ 	.byte	0x03, 0x1b
        /*003e*/ 	.short	0x00ff


	//----- nvinfo : EIATTR_NUM_BARRIERS
	.align		4
        /*0040*/ 	.byte	0x02, 0x4c
        /*0042*/ 	.byte	0x01
	.zero		1


	//----- nvinfo : EIATTR_MERCURY_ISA_VERSION
	.align		4
        /*0044*/ 	.byte	0x03, 0x5f
        /*0046*/ 	.short	0x0101


	//----- nvinfo : EIATTR_VRC_CTA_INIT_COUNT
	.align		4
        /*0048*/ 	.byte	0x02, 0x4a
	.zero		1
	.zero		1


	//----- nvinfo : EIATTR_EXIT_INSTR_OFFSETS
	.align		4
        /*004c*/ 	.byte	0x04, 0x1c
        /*004e*/ 	.short	(.L_21 - .L_20)


	//   ....[0]....
.L_20:
        /*0050*/ 	.word	0x00000210


	//   ....[1]....
        /*0054*/ 	.word	0x00000290


	//----- nvinfo : EIATTR_CBANK_PARAM_SIZE
	.align		4
.L_21:
        /*0058*/ 	.byte	0x03, 0x19
        /*005a*/ 	.short	0x0014


	//----- nvinfo : EIATTR_PARAM_CBANK
	.align		4
        /*005c*/ 	.byte	0x04, 0x0a
        /*005e*/ 	.short	(.L_23 - .L_22)
	.align		4
.L_22:
        /*0060*/ 	.word	index@(.nv.constant0._Z9reduceSumPdS_i)
        /*0064*/ 	.short	0x0380
        /*0066*/ 	.short	0x0014


	//----- nvinfo : EIATTR_SW_WAR
	.align		4
.L_23:
        /*0068*/ 	.byte	0x04, 0x36
        /*006a*/ 	.short	(.L_25 - .L_24)
.L_24:
        /*006c*/ 	.word	0x00000008
.L_25:


//--------------------- .nv.info._Z7diff_eqPdS_i  --------------------------
	.section	.nv.info._Z7diff_eqPdS_i,"",@"SHT_CUDA_INFO"
	.sectionflags	@""
	.align	4


	//----- nvinfo : EIATTR_CUDA_API_VERSION
	.align		4
        /*0000*/ 	.byte	0x04, 0x37
        /*0002*/ 	.short	(.L_27 - .L_26)
.L_26:
        /*0004*/ 	.word	0x00000082


	//----- nvinfo : EIATTR_KPARAM_INFO
	.align		4
.L_27:
        /*0008*/ 	.byte	0x04, 0x17
        /*000a*/ 	.short	(.L_29 - .L_28)
.L_28:
        /*000c*/ 	.word	0x00000000
        /*0010*/ 	.short	0x0002
        /*0012*/ 	.short	0x0010
        /*0014*/ 	.byte	0x00, 0xf0, 0x11, 0x00


	//----- nvinfo : EIATTR_KPARAM_INFO
	.align		4
.L_29:
        /*0018*/ 	.byte	0x04, 0x17
        /*001a*/ 	.short	(.L_31 - .L_30)
.L_30:
        /*001c*/ 	.word	0x00000000
        /*0020*/ 	.short	0x0001
        /*0022*/ 	.short	0x0008
        /*0024*/ 	.byte	0x00, 0xf5, 0x21, 0x00


	//----- nvinfo : EIATTR_KPARAM_INFO
	.align		4
.L_31:
        /*0028*/ 	.byte	0x04, 0x17
        /*002a*/ 	.short	(.L_33 - .L_32)
.L_32:
        /*002c*/ 	.word	0x00000000
        /*0030*/ 	.short	0x0000
        /*0032*/ 	.short	0x0000
        /*0034*/ 	.byte	0x00, 0xf5, 0x21, 0x00


	//----- nvinfo : EIATTR_SPARSE_MMA_MASK
	.align		4
.L_33:
        /*0038*/ 	.byte	0x03, 0x50
        /*003a*/ 	.short	0x0000


	//----- nvinfo : EIATTR_MAXREG_COUNT
	.align		4
        /*003c*/ 	.byte	0x03, 0x1b
        /*003e*/ 	.short	0x00ff


	//----- nvinfo : EIATTR_MERCURY_ISA_VERSION
	.align		4
        /*0040*/ 	.byte	0x03, 0x5f
        /*0042*/ 	.short	0x0101


	//----- nvinfo : EIATTR_VRC_CTA_INIT_COUNT
	.align		4
        /*0044*/ 	.byte	0x02, 0x4a
	.zero		1
	.zero		1


	//----- nvinfo : EIATTR_EXIT_INSTR_OFFSETS
	.align		4
        /*0048*/ 	.byte	0x04, 0x1c
        /*004a*/ 	.short	(.L_35 - .L_34)


	//   ....[0]....
.L_34:
        /*004c*/ 	.word	0x000000c0


	//   ....[1]....
        /*0050*/ 	.word	0x00000300


	//----- nvinfo : EIATTR_CBANK_PARAM_SIZE
	.align		4
.L_35:
        /*0054*/ 	.byte	0x03, 0x19
        /*0056*/ 	.short	0x0014


	//----- nvinfo : EIATTR_PARAM_CBANK
	.align		4
        /*0058*/ 	.byte	0x04, 0x0a
        /*005a*/ 	.short	(.L_37 - .L_36)
	.align		4
.L_36:
        /*005c*/ 	.word	index@(.nv.constant0._Z7diff_eqPdS_i)
        /*0060*/ 	.short	0x0380
        /*0062*/ 	.short	0x0014


	//----- nvinfo : EIATTR_SW_WAR
	.align		4
.L_37:
        /*0064*/ 	.byte	0x04, 0x36
        /*0066*/ 	.short	(.L_39 - .L_38)
.L_38:
        /*0068*/ 	.word	0x00000008
.L_39:


//--------------------- .nv.callgraph             --------------------------
	.section	.nv.callgraph,"",@"SHT_CUDA_CALLGRAPH"
	.align	4
	.sectionentsize	8
	.align		4
        /*0000*/ 	.word	0x00000000
	.align		4
        /*0004*/ 	.word	0xffffffff
	.align		4
        /*0008*/ 	.word	0x00000000
	.align		4
        /*000c*/ 	.word	0xfffffffe
	.align		4
        /*0010*/ 	.word	0x00000000
	.align		4
        /*0014*/ 	.word	0xfffffffd
	.align		4
        /*0018*/ 	.word	0x00000000
	.align		4
        /*001c*/ 	.word	0xfffffffc


//--------------------- .text._Z9reduceSumPdS_i   --------------------------
	.section	.text._Z9reduceSumPdS_i,"ax",@progbits
	.align	128
        .global         _Z9reduceSumPdS_i
        .type           _Z9reduceSumPdS_i,@function
        .size           _Z9reduceSumPdS_i,(.L_x_4 - _Z9reduceSumPdS_i)
        .other          _Z9reduceSumPdS_i,@"STO_CUDA_ENTRY STV_DEFAULT"
_Z9reduceSumPdS_i:
.text._Z9reduceSumPdS_i:
[----:B------:R-:W-:Y:S01]  /*0000*/  LDC R1, c[0x0][0x37c] ;  /* 0x0000df00ff017b82 */ /* 0x000fe20000000800 */
[----:B------:R-:W0:Y:S01]  /*0010*/  S2R R8, SR_TID.X ;  /* 0x0000000000087919 */ /* 0x000e220000002100 */
[----:B------:R-:W0:Y:S01]  /*0020*/  LDCU UR8, c[0x0][0x360] ;  /* 0x00006c00ff0877ac */ /* 0x000e220008000800 */
[----:B------:R-:W-:Y:S01]  /*0030*/  CS2R R2, SRZ ;  /* 0x0000000000027805 */ /* 0x000fe2000001ff00 */
[----:B------:R-:W0:Y:S01]  /*0040*/  S2R R9, SR_CTAID.X ;  /* 0x0000000000097919 */ /* 0x000e220000002500 */
[----:B------:R-:W1:Y:S01]  /*0050*/  LDCU UR4, c[0x0][0x390] ;  /* 0x00007200ff0477ac */ /* 0x000e620008000800 */
[----:B------:R-:W2:Y:S01]  /*0060*/  LDCU.64 UR6, c[0x0][0x358] ;  /* 0x00006b00ff0677ac */ /* 0x000ea20008000a00 */
[----:B0-----:R-:W-:-:S05]  /*0070*/  IMAD R7, R9, UR8, R8 ;  /* 0x0000000809077c24 */ /* 0x001fca000f8e0208 */
[----:B-1----:R-:W-:-:S13]  /*0080*/  ISETP.GE.U32.AND P0, PT, R7, UR4, PT ;  /* 0x0000000407007c0c */ /* 0x002fda000bf06070 */
[----:B------:R-:W0:Y:S02]  /*0090*/  @!P0 LDC.64 R4, c[0x0][0x380] ;  /* 0x0000e000ff048b82 */ /* 0x000e240000000a00 */
[----:B0-----:R-:W-:-:S05]  /*00a0*/  @!P0 IMAD.WIDE.U32 R4, R7, 0x8, R4 ;  /* 0x0000000807048825 */ /* 0x001fca00078e0004 */
[----:B--2---:R-:W2:Y:S01]  /*00b0*/  @!P0 LDG.E.64 R2, desc[UR6][R4.64] ;  /* 0x0000000604028981 */ /* 0x004ea2000c1e1b00 */
[----:B------:R-:W0:Y:S01]  /*00c0*/  S2UR UR5, SR_CgaCtaId ;  /* 0x00000000000579c3 */ /* 0x000e220000008800 */
[----:B------:R-:W-:Y:S01]  /*00d0*/  IMAD.U32 R0, RZ, RZ, UR8 ;  /* 0x00000008ff007e24 */ /* 0x000fe2000f8e00ff */
[----:B------:R-:W-:Y:S01]  /*00e0*/  UMOV UR4, 0x400 ;  /* 0x0000040000047882 */ /* 0x000fe20000000000 */
[----:B------:R-:W-:-:S03]  /*00f0*/  ISETP.NE.AND P0, PT, R8, RZ, PT ;  /* 0x000000ff0800720c */ /* 0x000fc60003f05270 */
[----:B------:R-:W-:Y:S01]  /*0100*/  ISETP.GE.U32.AND P1, PT, R0, 0x2, PT ;  /* 0x000000020000780c */ /* 0x000fe20003f26070 */
[----:B0-----:R-:W-:-:S06]  /*0110*/  ULEA UR4, UR5, UR4, 0x18 ;  /* 0x0000000405047291 */ /* 0x001fcc000f8ec0ff */
[----:B------:R-:W-:-:S05]  /*0120*/  LEA R7, R8, UR4, 0x3 ;  /* 0x0000000408077c11 */ /* 0x000fca000f8e18ff */
[----:B--2---:R0:W-:Y:S01]  /*0130*/  STS.64 [R7], R2 ;  /* 0x0000000207007388 */ /* 0x0041e20000000a00 */
[----:B------:R-:W-:Y:S06]  /*0140*/  BAR.SYNC.DEFER_BLOCKING 0x0 ;  /* 0x0000000000007b1d */ /* 0x000fec0000010000 */
[----:B------:R-:W-:Y:S05]  /*0150*/  @!P1 BRA `(.L_x_0) ;  /* 0x00000000002c9947 */ /* 0x000fea0003800000 */
.L_x_1:
[----:B------:R-:W-:-:S04]  /*0160*/  SHF.R.U32.HI R10, RZ, 0x1, R0 ;  /* 0x00000001ff0a7819 */ /* 0x000fc80000011600 */
[----:B------:R-:W-:-:S13]  /*0170*/  ISETP.GE.U32.AND P1, PT, R8, R10, PT ;  /* 0x0000000a0800720c */ /* 0x000fda0003f26070 */
[----:B------:R-:W-:Y:S01]  /*0180*/  @!P1 IMAD R6, R10, 0x8, R7 ;  /* 0x000000080a069824 */ /* 0x000fe200078e0207 */
[----:B------:R-:W-:Y:S04]  /*0190*/  @!P1 LDS.64 R4, [R7] ;  /* 0x0000000007049984 */ /* 0x000fe80000000a00 */
[----:B0-----:R-:W0:Y:S02]  /*01a0*/  @!P1 LDS.64 R2, [R6] ;  /* 0x0000000006029984 */ /* 0x001e240000000a00 */
[----:B0-----:R-:W-:-:S07]  /*01b0*/  @!P1 DADD R2, R2, R4 ;  /* 0x0000000002029229 */ /* 0x001fce0000000004 */
[----:B------:R1:W-:Y:S01]  /*01c0*/  @!P1 STS.64 [R7], R2 ;  /* 0x0000000207009388 */ /* 0x0003e20000000a00 */
[----:B------:R-:W-:Y:S01]  /*01d0*/  BAR.SYNC.DEFER_BLOCKING 0x0 ;  /* 0x0000000000007b1d */ /* 0x000fe20000010000 */
[----:B------:R-:W-:Y:S01]  /*01e0*/  ISETP.GT.U32.AND P1, PT, R0, 0x3, PT ;  /* 0x000000030000780c */ /* 0x000fe20003f24070 */
[----:B------:R-:W-:-:S12]  /*01f0*/  IMAD.MOV.U32 R0, RZ, RZ, R10 ;  /* 0x000000ffff007224 */ /* 0x000fd800078e000a */
[----:B-1----:R-:W-:Y:S05]  /*0200*/  @P1 BRA `(.L_x_1) ;  /* 0xfffffffc00d41947 */ /* 0x002fea000383ffff */
.L_x_0:
[----:B------:R-:W-:Y:S05]  /*0210*/  @P0 EXIT ;  /* 0x000000000000094d */ /* 0x000fea0003800000 */
[----:B------:R-:W1:Y:S01]  /*0220*/  S2UR UR5, SR_CgaCtaId ;  /* 0x00000000000579c3 */ /* 0x000e620000008800 */
[----:B------:R-:W-:-:S07]  /*0230*/  UMOV UR4, 0x400 ;  /* 0x0000040000047882 */ /* 0x000fce0000000000 */
[----:B------:R-:W2:Y:S01]  /*0240*/  LDC.64 R4, c[0x0][0x388] ;  /* 0x0000e200ff047b82 */ /* 0x000ea20000000a00 */
[----:B-1----:R-:W-:Y:S01]  /*0250*/  ULEA UR4, UR5, UR4, 0x18 ;  /* 0x0000000405047291 */ /* 0x002fe2000f8ec0ff */
[----:B--2---:R-:W-:-:S08]  /*0260*/  IMAD.WIDE.U32 R4, R9, 0x8, R4 ;  /* 0x0000000809047825 */ /* 0x004fd000078e0004 */
[----:B0-----:R-:W0:Y:S04]  /*0270*/  LDS.64 R2, [UR4] ;  /* 0x00000004ff027984 */ /* 0x001e280008000a00 */
[----:B0-----:R-:W-:Y:S01]  /*0280*/  STG.E.64 desc[UR6][R4.64], R2 ;  /* 0x0000000204007986 */ /* 0x001fe2000c101b06 */
[----:B------:R-:W-:Y:S05]  /*0290*/  EXIT ;  /* 0x000000000000794d */ /* 0x000fea0003800000 */
.L_x_2:
[----:B------:R-:W-:-:S00]  /*02a0*/  BRA `(.L_x_2) ;  /* 0xfffffffc00fc7947 */ /* 0x000fc0000383ffff */
[----:B------:R-:W-:-:S00]  /*02b0*/  NOP ;  /* 0x0000000000007918 */ /* 0x000fc00000000000 */
        /* <DEDUP_REMOVED lines=12> */
.L_x_4:


//--------------------- .text._Z7diff_eqPdS_i     --------------------------
	.section	.text._Z7diff_eqPdS_i,"ax",@progbits
	.align	128
        .global         _Z7diff_eqPdS_i
        .type           _Z7diff_eqPdS_i,@function
        .size           _Z7diff_eqPdS_i,(.L_x_5 - _Z7diff_eqPdS_i)
        .other          _Z7diff_eqPdS_i,@"STO_CUDA_ENTRY STV_DEFAULT"
_Z7diff_eqPdS_i:
.text._Z7diff_eqPdS_i:
[----:B------:R-:W-:Y:S01]  /*0000*/  LDC R1, c[0x0][0x37c] ;  /* 0x0000df00ff017b82 */ /* 0x000fe20000000800 */
[----:B------:R-:W0:Y:S07]  /*0010*/  S2R R3, SR_TID.Y ;  /* 0x0000000000037919 */ /* 0x000e2e0000002200 */
[----:B------:R-:W1:Y:S01]  /*0020*/  LDC R5, c[0x0][0x360] ;  /* 0x0000d800ff057b82 */ /* 0x000e620000000800 */
[----:B------:R-:W1:Y:S07]  /*0030*/  S2R R0, SR_TID.X ;  /* 0x0000000000007919 */ /* 0x000e6e0000002100 */
[----:B------:R-:W0:Y:S08]  /*0040*/  S2UR UR5, SR_CTAID.Y ;  /* 0x00000000000579c3 */ /* 0x000e300000002600 */
[----:B------:R-:W0:Y:S08]  /*0050*/  LDC R2, c[0x0][0x364] ;  /* 0x0000d900ff027b82 */ /* 0x000e300000000800 */
[----:B------:R-:W1:Y:S01]  /*0060*/  S2UR UR4, SR_CTAID.X ;  /* 0x00000000000479c3 */ /* 0x000e620000002500 */
[----:B0-----:R-:W-:-:S02]  /*0070*/  IMAD R3, R2, UR5, R3 ;  /* 0x0000000502037c24 */ /* 0x001fc4000f8e0203 */
[----:B-1----:R-:W-:-:S03]  /*0080*/  IMAD R0, R5, UR4, R0 ;  /* 0x0000000405007c24 */ /* 0x002fc6000f8e0200 */
[----:B------:R-:W-:-:S04]  /*0090*/  IADD3 R5, PT, PT, R3, -0x1, RZ ;  /* 0xffffffff03057810 */ /* 0x000fc80007ffe0ff */
[----:B------:R-:W-:-:S04]  /*00a0*/  VIADDMNMX.U32 R5, R0, 0xffffffff, R5, !PT ;  /* 0xffffffff00057846 */ /* 0x000fc80007800005 */
[----:B------:R-:W-:-:S13]  /*00b0*/  ISETP.GT.U32.AND P0, PT, R5, 0x7cd, PT ;  /* 0x000007cd0500780c */ /* 0x000fda0003f04070 */
[----:B------:R-:W-:Y:S05]  /*00c0*/  @P0 EXIT ;  /* 0x000000000000094d */ /* 0x000fea0003800000 */
[----:B------:R-:W0:Y:S01]  /*00d0*/  LDC R17, c[0x0][0x390] ;  /* 0x0000e400ff117b82 */ /* 0x000e220000000800 */
[----:B------:R-:W1:Y:S01]  /*00e0*/  LDCU.64 UR4, c[0x0][0x358] ;  /* 0x00006b00ff0477ac */ /* 0x000e620008000a00 */
[----:B------:R-:W-:-:S06]  /*00f0*/  IMAD R0, R3, 0x7d0, R0 ;  /* 0x000007d003007824 */ /* 0x000fcc00078e0200 */
[----:B------:R-:W2:Y:S01]  /*0100*/  LDC.64 R4, c[0x0][0x380] ;  /* 0x0000e000ff047b82 */ /* 0x000ea20000000a00 */
[----:B0-----:R-:W-:-:S04]  /*0110*/  LEA.HI R2, R17, R17, RZ, 0x1 ;  /* 0x0000001111027211 */ /* 0x001fc800078f08ff */
[----:B------:R-:W-:-:S04]  /*0120*/  LOP3.LUT R2, R2, 0xfffffe, RZ, 0xc0, !PT ;  /* 0x00fffffe02027812 */ /* 0x000fc800078ec0ff */
[----:B------:R-:W-:-:S05]  /*0130*/  IADD3 R7, PT, PT, -R2, R17, RZ ;  /* 0x0000001102077210 */ /* 0x000fca0007ffe1ff */
[----:B------:R-:W-:-:S04]  /*0140*/  IMAD R3, R7, 0x3d0900, R0 ;  /* 0x003d090007037824 */ /* 0x000fc800078e0200 */
[----:B--2---:R-:W-:-:S05]  /*0150*/  IMAD.WIDE R2, R3, 0x8, R4 ;  /* 0x0000000803027825 */ /* 0x004fca00078e0204 */
[----:B-1----:R-:W2:Y:S04]  /*0160*/  LDG.E.64 R8, desc[UR4][R2.64+0x8] ;  /* 0x0000080402087981 */ /* 0x002ea8000c1e1b00 */
[----:B------:R-:W2:Y:S04]  /*0170*/  LDG.E.64 R10, desc[UR4][R2.64+-0x8] ;  /* 0xfffff804020a7981 */ /* 0x000ea8000c1e1b00 */
[----:B------:R-:W3:Y:S04]  /*0180*/  LDG.E.64 R12, desc[UR4][R2.64+0x3e80] ;  /* 0x003e8004020c7981 */ /* 0x000ee8000c1e1b00 */
[----:B------:R-:W4:Y:S04]  /*0190*/  LDG.E.64 R14, desc[UR4][R2.64+-0x3e80] ;  /* 0xffc18004020e7981 */ /* 0x000f28000c1e1b00 */
[----:B------:R-:W5:Y:S01]  /*01a0*/  LDG.E.64 R6, desc[UR4][R2.64] ;  /* 0x0000000402067981 */ /* 0x000f62000c1e1b00 */
[----:B------:R-:W-:Y:S01]  /*01b0*/  UMOV UR6, 0xd2f1a9fc ;  /* 0xd2f1a9fc00067882 */ /* 0x000fe20000000000 */
[----:B------:R-:W-:Y:S01]  /*01c0*/  UMOV UR7, 0x3f50624d ;  /* 0x3f50624d00077882 */ /* 0x000fe20000000000 */
[----:B--2---:R-:W-:Y:S01]  /*01d0*/  DADD R8, R8, R10 ;  /* 0x0000000008087229 */ /* 0x004fe2000000000a */
[----:B------:R-:W-:-:S04]  /*01e0*/  IADD3 R10, PT, PT, R17, 0x1, RZ ;  /* 0x00000001110a7810 */ /* 0x000fc80007ffe0ff */
[----:B------:R-:W-:-:S03]  /*01f0*/  LEA.HI R11, R10, R10, RZ, 0x1 ;  /* 0x0000000a0a0b7211 */ /* 0x000fc600078f08ff */
[----:B---3--:R-:W-:Y:S01]  /*0200*/  DADD R8, R8, R12 ;  /* 0x0000000008087229 */ /* 0x008fe2000000000c */
[----:B------:R-:W-:-:S04]  /*0210*/  LOP3.LUT R11, R11, 0xfffffe, RZ, 0xc0, !PT ;  /* 0x00fffffe0b0b7812 */ /* 0x000fc800078ec0ff */
[----:B------:R-:W-:-:S03]  /*0220*/  IADD3 R11, PT, PT, R10, -R11, RZ ;  /* 0x8000000b0a0b7210 */ /* 0x000fc60007ffe0ff */
[----:B----4-:R-:W-:Y:S02]  /*0230*/  DADD R14, R8, R14 ;  /* 0x00000000080e7229 */ /* 0x010fe4000000000e */
[----:B------:R-:W0:Y:S01]  /*0240*/  LDC.64 R8, c[0x0][0x388] ;  /* 0x0000e200ff087b82 */ /* 0x000e220000000a00 */
[----:B------:R-:W-:-:S04]  /*0250*/  IMAD R11, R11, 0x3d0900, R0 ;  /* 0x003d09000b0b7824 */ /* 0x000fc800078e0200 */
[----:B------:R-:W-:Y:S01]  /*0260*/  IMAD.WIDE R4, R11, 0x8, R4 ;  /* 0x000000080b047825 */ /* 0x000fe200078e0204 */
[----:B-----5:R-:W-:-:S08]  /*0270*/  DFMA R14, R6, -4, R14 ;  /* 0xc0100000060e782b */ /* 0x020fd0000000000e */
[----:B------:R-:W-:-:S07]  /*0280*/  DFMA R14, R14, UR6, R6 ;  /* 0x000000060e0e7c2b */ /* 0x000fce0008000006 */
[----:B------:R-:W-:Y:S04]  /*0290*/  STG.E.64 desc[UR4][R4.64], R14 ;  /* 0x0000000e04007986 */ /* 0x000fe8000c101b04 */
[----:B------:R-:W2:Y:S01]  /*02a0*/  LDG.E.64 R2, desc[UR4][R2.64] ;  /* 0x0000000402027981 */ /* 0x000ea2000c1e1b00 */
[----:B0-----:R-:W-:-:S05]  /*02b0*/  IMAD.WIDE.U32 R8, R0, 0x8, R8 ;  /* 0x0000000800087825 */ /* 0x001fca00078e0008 */
[----:B------:R-:W3:Y:S01]  /*02c0*/  LDG.E.64 R10, desc[UR4][R8.64] ;  /* 0x00000004080a7981 */ /* 0x000ee2000c1e1b00 */
[----:B--2---:R-:W-:-:S08]  /*02d0*/  DADD R6, R14, -R2 ;  /* 0x000000000e067229 */ /* 0x004fd00000000802 */
[----:B---3--:R-:W-:-:S07]  /*02e0*/  DADD R6, |R6|, R10 ;  /* 0x0000000006067229 */ /* 0x008fce000000020a */
[----:B------:R-:W-:Y:S01]  /*02f0*/  STG.E.64 desc[UR4][R8.64], R6 ;  /* 0x0000000608007986 */ /* 0x000fe2000c101b04 */
[----:B------:R-:W-:Y:S05]  /*0300*/  EXIT ;  /* 0x000000000000794d */ /* 0x000fea0003800000 */
.L_x_3:
        /* <DEDUP_REMOVED lines=15> */
.L_x_5:


//--------------------- .nv.shared._Z9reduceSumPdS_i --------------------------
	.section	.nv.shared._Z9reduceSumPdS_i,"aw",@nobits
	.sectionflags	@""
	.align	16
	.zero		1024


//--------------------- .nv.shared.reserved.0     --------------------------
	.section	.nv.shared.reserved.0,"aw",@nobits
	.weak		__nv_reservedSMEM_offset_0_alias
	.size		__nv_reservedSMEM_offset_0_alias, 0, 64
	.other		__nv_reservedSMEM_offset_0_alias,@"STO_CUDA_RESERVED_SHARED STV_DEFAULT"
__nv_reservedSMEM_offset_0_alias:
	.zero		0
	.zero		64


//--------------------- .nv.shared._Z7diff_eqPdS_i --------------------------
	.section	.nv.shared._Z7diff_eqPdS_i,"aw",@nobits
	.sectionflags	@""
	.align	16
	.zero		1024


//--------------------- .nv.constant0._Z9reduceSumPdS_i --------------------------
	.section	.nv.constant0._Z9reduceSumPdS_i,"a",@progbits
	.sectionflags	@""
	.align	4
.nv.constant0._Z9reduceSumPdS_i:
	.zero		916


//--------------------- .nv.constant0._Z7diff_eqPdS_i --------------------------
	.section	.nv.constant0._Z7diff_eqPdS_i,"a",@progbits
	.sectionflags	@""
	.align	4
.nv.constant0._Z7diff_eqPdS_i:
	.zero		916


//--------------------- SYMBOLS --------------------------

	.type		.nv.reservedSmem.offset0,@object
	.size		.nv.reservedSmem.offset0,0x4
	.type		.nv.reservedSmem.cap,@object
	.size		.nv.reservedSmem.cap,0x4
